	.headerflags	@"EF_CUDA_TEXMODE_UNIFIED EF_CUDA_64BIT_ADDRESS EF_CUDA_ACCELERATORS EF_CUDA_SM90 EF_CUDA_VIRTUAL_SM(EF_CUDA_SM90)"
	.elftype	@"ET_EXEC"


//--------------------- .nv.info                  --------------------------
	.section	.nv.info,"",@"SHT_CUDA_INFO"
	.align	4


	//----- nvinfo : EIATTR_REGCOUNT
	.align		4
        /*0000*/ 	.byte	0x04, 0x2f
        /*0002*/ 	.short	(.L_1 - .L_0)
	.align		4
.L_0:
        /*0004*/ 	.word	index@(triton_poi_fused_mul_sigmoid_30)
        /*0008*/ 	.word	0x0000000c


	//----- nvinfo : EIATTR_MIN_STACK_SIZE
	.align		4
.L_1:
        /*000c*/ 	.byte	0x04, 0x12
        /*000e*/ 	.short	(.L_3 - .L_2)
	.align		4
.L_2:
        /*0010*/ 	.word	index@(triton_poi_fused_mul_sigmoid_30)
        /*0014*/ 	.word	0x00000000


	//----- nvinfo : EIATTR_FRAME_SIZE
	.align		4
.L_3:
        /*0018*/ 	.byte	0x04, 0x11
        /*001a*/ 	.short	(.L_5 - .L_4)
	.align		4
.L_4:
        /*001c*/ 	.word	index@(triton_poi_fused_mul_sigmoid_30)
        /*0020*/ 	.word	0x00000000


	//----- nvinfo : EIATTR_MIN_STACK_SIZE
	.align		4
.L_5:
        /*0024*/ 	.byte	0x04, 0x12
        /*0026*/ 	.short	(.L_7 - .L_6)
	.align		4
.L_6:
        /*0028*/ 	.word	index@(triton_poi_fused_mul_sigmoid_30)
        /*002c*/ 	.word	0x00000000
.L_7:


//--------------------- .nv.info.triton_poi_fused_mul_sigmoid_30 --------------------------
	.section	.nv.info.triton_poi_fused_mul_sigmoid_30,"",@"SHT_CUDA_INFO"
	.sectionflags	@""
	.align	4


	//----- nvinfo : EIATTR_CUDA_API_VERSION
	.align		4
        /*0000*/ 	.byte	0x04, 0x37
        /*0002*/ 	.short	(.L_9 - .L_8)
.L_8:
        /*0004*/ 	.word	0x0000007c


	//----- nvinfo : EIATTR_KPARAM_INFO
	.align		4
.L_9:
        /*0008*/ 	.byte	0x04, 0x17
        /*000a*/ 	.short	(.L_11 - .L_10)
.L_10:
        /*000c*/ 	.word	0x00000000
        /*0010*/ 	.short	0x0002
        /*0012*/ 	.short	0x0010
        /*0014*/ 	.byte	0x00, 0xf0, 0x11, 0x00


	//----- nvinfo : EIATTR_KPARAM_INFO
	.align		4
.L_11:
        /*0018*/ 	.byte	0x04, 0x17
        /*001a*/ 	.short	(.L_13 - .L_12)
.L_12:
        /*001c*/ 	.word	0x00000000
        /*0020*/ 	.short	0x0001
        /*0022*/ 	.short	0x0008
        /*0024*/ 	.byte	0x00, 0xf4, 0x21, 0x00


	//----- nvinfo : EIATTR_KPARAM_INFO
	.align		4
.L_13:
        /*0028*/ 	.byte	0x04, 0x17
        /*002a*/ 	.short	(.L_15 - .L_14)
.L_14:
        /*002c*/ 	.word	0x00000000
        /*0030*/ 	.short	0x0000
        /*0032*/ 	.short	0x0000
        /*0034*/ 	.byte	0x00, 0xf4, 0x21, 0x00


	//----- nvinfo : EIATTR_SPARSE_MMA_MASK
	.align		4
.L_15:
        /*0038*/ 	.byte	0x03, 0x50
        /*003a*/ 	.short	0x0000


	//----- nvinfo : EIATTR_MAXREG_COUNT
	.align		4
        /*003c*/ 	.byte	0x03, 0x1b
        /*003e*/ 	.short	0x00ff


	//----- nvinfo : EIATTR_EXIT_INSTR_OFFSETS
	.align		4
        /*0040*/ 	.byte	0x04, 0x1c
        /*0042*/ 	.short	(.L_17 - .L_16)


	//   ....[0]....
.L_16:
        /*0044*/ 	.word	0x00000330


	//   ....[1]....
        /*0048*/ 	.word	0x00000350


	//----- nvinfo : EIATTR_REQNTID
	.align		4
.L_17:
        /*004c*/ 	.byte	0x04, 0x10
        /*004e*/ 	.short	(.L_19 - .L_18)
.L_18:
        /*0050*/ 	.word	0x00000080
        /*0054*/ 	.word	0x00000001
        /*0058*/ 	.word	0x00000001


	//----- nvinfo : EIATTR_CBANK_PARAM_SIZE
	.align		4
.L_19:
        /*005c*/ 	.byte	0x03, 0x19
        /*005e*/ 	.short	0x0014


	//----- nvinfo : EIATTR_PARAM_CBANK
	.align		4
        /*0060*/ 	.byte	0x04, 0x0a
        /*0062*/ 	.short	(.L_21 - .L_20)
	.align		4
.L_20:
        /*0064*/ 	.word	index@(.nv.constant0.triton_poi_fused_mul_sigmoid_30)
        /*0068*/ 	.short	0x0210
        /*006a*/ 	.short	0x0014


	//----- nvinfo : EIATTR_SW_WAR
	.align		4
.L_21:
        /*006c*/ 	.byte	0x04, 0x36
        /*006e*/ 	.short	(.L_23 - .L_22)
.L_22:
        /*0070*/ 	.word	0x00000008
.L_23:


//--------------------- .nv.callgraph             --------------------------
	.section	.nv.callgraph,"",@"SHT_CUDA_CALLGRAPH"
	.align	4
	.sectionentsize	8
	.align		4
        /*0000*/ 	.word	0x00000000
	.align		4
        /*0004*/ 	.word	0xffffffff
	.align		4
        /*0008*/ 	.word	0x00000000
	.align		4
        /*000c*/ 	.word	0xfffffffe
	.align		4
        /*0010*/ 	.word	0x00000000
	.align		4
        /*0014*/ 	.word	0xfffffffd
	.align		4
        /*0018*/ 	.word	0x00000000
	.align		4
        /*001c*/ 	.word	0xfffffffc


//--------------------- .text.triton_poi_fused_mul_sigmoid_30 --------------------------
	.section	.text.triton_poi_fused_mul_sigmoid_30,"ax",@progbits
	.align	128
        .global         triton_poi_fused_mul_sigmoid_30
        .type           triton_poi_fused_mul_sigmoid_30,@function
        .size           triton_poi_fused_mul_sigmoid_30,(.L_x_1 - triton_poi_fused_mul_sigmoid_30)
        .other          triton_poi_fused_mul_sigmoid_30,@"STO_CUDA_ENTRY STV_DEFAULT"
triton_poi_fused_mul_sigmoid_30:
.text.triton_poi_fused_mul_sigmoid_30:
[----:B------:R-:W0:Y:S02]  /*0000*/  LDC R1, c[0x0][0x28] ;  /* 0x00000a00ff017b82 */ /* 0x000e240000000800 */
[----:B------:R-:W1:Y:S01]  /*0010*/  S2R R0, SR_TID.X ;  /* 0x0000000000007919 */ /* 0x000e620000002100 */
[----:B------:R-:W2:Y:S01]  /*0020*/  LDC.64 R4, c[0x0][0x210] ;  /* 0x00008400ff047b82 */ /* 0x000ea20000000a00 */
[----:B------:R-:W-:Y:S01]  /*0030*/  CS2R R8, SRZ ;  /* 0x0000000000087805 */ /* 0x000fe2000001ff00 */
[----:B------:R-:W-:Y:S01]  /*0040*/  ULDC.64 UR4, c[0x0][0x208] ;  /* 0x0000820000047ab9 */ /* 0x000fe20000000a00 */
[----:B------:R-:W3:Y:S01]  /*0050*/  S2R R3, SR_CTAID.X ;  /* 0x0000000000037919 */ /* 0x000ee20000002500 */
[----:B-1----:R-:W-:-:S04]  /*0060*/  SHF.L.U32 R0, R0, 0x1, RZ ;  /* 0x0000000100007819 */ /* 0x002fc800000006ff */
[----:B------:R-:W-:-:S04]  /*0070*/  LOP3.LUT R0, R0, 0xfe, RZ, 0xc0, !PT ;  /* 0x000000fe00007812 */ /* 0x000fc800078ec0ff */
[----:B---3--:R-:W-:-:S04]  /*0080*/  LEA R0, R3, R0, 0x8 ;  /* 0x0000000003007211 */ /* 0x008fc800078e40ff */
[----:B------:R-:W-:Y:S02]  /*0090*/  SHF.R.S32.HI R3, RZ, 0x1f, R0 ;  /* 0x0000001fff037819 */ /* 0x000fe40000011400 */
[----:B------:R-:W-:Y:S02]  /*00a0*/  ISETP.GE.AND P0, PT, R0, 0x800, PT ;  /* 0x000008000000780c */ /* 0x000fe40003f06270 */
[----:B------:R-:W-:-:S04]  /*00b0*/  LEA.HI R3, R3, R0, RZ, 0x9 ;  /* 0x0000000003037211 */ /* 0x000fc800078f48ff */
[C---:B------:R-:W-:Y:S02]  /*00c0*/  SHF.L.U32 R2, R3.reuse, 0x1, RZ ;  /* 0x0000000103027819 */ /* 0x040fe400000006ff */
[----:B------:R-:W-:Y:S02]  /*00d0*/  LOP3.LUT R3, R3, 0xfffffe00, RZ, 0xc0, !PT ;  /* 0xfffffe0003037812 */ /* 0x000fe400078ec0ff */
[----:B------:R-:W-:-:S04]  /*00e0*/  LOP3.LUT R2, R2, 0xfffffc00, RZ, 0xc0, !PT ;  /* 0xfffffc0002027812 */ /* 0x000fc800078ec0ff */
[----:B------:R-:W-:-:S04]  /*00f0*/  IADD3 R3, R2, R0, -R3 ;  /* 0x0000000002037210 */ /* 0x000fc80007ffe803 */
[----:B------:R-:W-:-:S05]  /*0100*/  IADD3 R7, R3, 0x200, RZ ;  /* 0x0000020003077810 */ /* 0x000fca0007ffe0ff */
[----:B--2---:R-:W-:-:S05]  /*0110*/  IMAD.WIDE R6, R7, 0x4, R4 ;  /* 0x0000000407067825 */ /* 0x004fca00078e0204 */
[----:B------:R-:W2:Y:S01]  /*0120*/  @!P0 LDG.E.64 R8, desc[UR4][R6.64] ;  /* 0x0000000406088981 */ /* 0x000ea2000c1e1b00 */
[----:B------:R-:W-:Y:S01]  /*0130*/  IMAD.WIDE R4, R3, 0x4, R4 ;  /* 0x0000000403047825 */ /* 0x000fe200078e0204 */
[----:B------:R-:W-:-:S06]  /*0140*/  CS2R R2, SRZ ;  /* 0x0000000000027805 */ /* 0x000fcc000001ff00 */
[----:B------:R1:W3:Y:S02]  /*0150*/  @!P0 LDG.E.64 R2, desc[UR4][R4.64] ;  /* 0x0000000404028981 */ /* 0x0002e4000c1e1b00 */
[----:B-1----:R-:W1:Y:S02]  /*0160*/  LDC.64 R4, c[0x0][0x218] ;  /* 0x00008600ff047b82 */ /* 0x002e640000000a00 */
[----:B-1----:R-:W-:-:S04]  /*0170*/  IMAD.WIDE R4, R0, 0x4, R4 ;  /* 0x0000000400047825 */ /* 0x002fc800078e0204 */
[----:B--2---:R-:W-:Y:S01]  /*0180*/  FADD R8, RZ, -R8 ;  /* 0x80000008ff087221 */ /* 0x004fe20000000000 */
[----:B------:R-:W-:-:S03]  /*0190*/  FADD R9, RZ, -R9 ;  /* 0x80000009ff097221 */ /* 0x000fc60000000000 */
[----:B------:R-:W-:Y:S01]  /*01a0*/  FMUL R8, R8, 1.4426950216293334961 ;  /* 0x3fb8aa3b08087820 */ /* 0x000fe20000400000 */
[----:B------:R-:W-:-:S04]  /*01b0*/  FMUL R9, R9, 1.4426950216293334961 ;  /* 0x3fb8aa3b09097820 */ /* 0x000fc80000400000 */
[----:B------:R-:W-:Y:S02]  /*01c0*/  FSETP.GEU.AND P1, PT, R8, -126, PT ;  /* 0xc2fc00000800780b */ /* 0x000fe40003f2e000 */
[----:B------:R-:W-:-:S11]  /*01d0*/  FSETP.GEU.AND P2, PT, R9, -126, PT ;  /* 0xc2fc00000900780b */ /* 0x000fd60003f4e000 */
[----:B------:R-:W-:Y:S02]  /*01e0*/  @!P1 FMUL R8, R8, 0.5 ;  /* 0x3f00000008089820 */ /* 0x000fe40000400000 */
[----:B------:R-:W-:Y:S02]  /*01f0*/  @!P2 FMUL R9, R9, 0.5 ;  /* 0x3f0000000909a820 */ /* 0x000fe40000400000 */
[----:B------:R1:W2:Y:S08]  /*0200*/  MUFU.EX2 R6, R8 ;  /* 0x0000000800067308 */ /* 0x0002b00000000800 */
[----:B------:R-:W4:Y:S01]  /*0210*/  MUFU.EX2 R7, R9 ;  /* 0x0000000900077308 */ /* 0x000f220000000800 */
[----:B-1----:R-:W-:Y:S01]  /*0220*/  HFMA2.MMA R8, -RZ, RZ, 1.625, 0 ;  /* 0x3e800000ff087435 */ /* 0x002fe200000001ff */
[----:B--2---:R-:W-:-:S04]  /*0230*/  @!P1 FMUL R6, R6, R6 ;  /* 0x0000000606069220 */ /* 0x004fc80000400000 */
[----:B------:R-:W-:Y:S01]  /*0240*/  FADD R6, R6, 1 ;  /* 0x3f80000006067421 */ /* 0x000fe20000000000 */
[----:B----4-:R-:W-:-:S04]  /*0250*/  @!P2 FMUL R7, R7, R7 ;  /* 0x000000070707a220 */ /* 0x010fc80000400000 */
[----:B------:R-:W-:Y:S01]  /*0260*/  FSETP.GT.AND P1, PT, R6, 8.50705917302346158658e+37, PT ;  /* 0x7e8000000600780b */ /* 0x000fe20003f24000 */
[----:B------:R-:W-:-:S03]  /*0270*/  FADD R7, R7, 1 ;  /* 0x3f80000007077421 */ /* 0x000fc60000000000 */
[----:B------:R-:W-:Y:S02]  /*0280*/  FSEL R9, R8, 1, P1 ;  /* 0x3f80000008097808 */ /* 0x000fe40000800000 */
[----:B------:R-:W-:-:S04]  /*0290*/  FSETP.GT.AND P2, PT, R7, 8.50705917302346158658e+37, PT ;  /* 0x7e8000000700780b */ /* 0x000fc80003f44000 */
[----:B------:R-:W-:-:S03]  /*02a0*/  FSEL R8, R8, 1, P2 ;  /* 0x3f80000008087808 */ /* 0x000fc60001000000 */
[----:B------:R-:W-:-:S06]  /*02b0*/  @P1 FMUL R6, R6, 0.25 ;  /* 0x3e80000006061820 */ /* 0x000fcc0000400000 */
[----:B------:R-:W1:Y:S01]  /*02c0*/  MUFU.RCP R6, R6 ;  /* 0x0000000600067308 */ /* 0x000e620000001000 */
[----:B------:R-:W-:-:S07]  /*02d0*/  @P2 FMUL R7, R7, 0.25 ;  /* 0x3e80000007072820 */ /* 0x000fce0000400000 */
[----:B------:R-:W2:Y:S01]  /*02e0*/  MUFU.RCP R7, R7 ;  /* 0x0000000700077308 */ /* 0x000ea20000001000 */
[----:B-1----:R-:W-:-:S04]  /*02f0*/  FMUL R9, R6, R9 ;  /* 0x0000000906097220 */ /* 0x002fc80000400000 */
[----:B---3--:R-:W-:Y:S01]  /*0300*/  FMUL R2, R9, R2 ;  /* 0x0000000209027220 */ /* 0x008fe20000400000 */
[----:B--2---:R-:W-:-:S04]  /*0310*/  FMUL R8, R7, R8 ;  /* 0x0000000807087220 */ /* 0x004fc80000400000 */
[----:B------:R-:W-:Y:S01]  /*0320*/  FMUL R3, R8, R3 ;  /* 0x0000000308037220 */ /* 0x000fe20000400000 */
[----:B------:R-:W-:Y:S06]  /*0330*/  @P0 EXIT ;  /* 0x000000000000094d */ /* 0x000fec0003800000 */
[----:B------:R-:W-:Y:S01]  /*0340*/  STG.E.64 desc[UR4][R4.64], R2 ;  /* 0x0000000204007986 */ /* 0x000fe2000c101b04 */
[----:B------:R-:W-:Y:S05]  /*0350*/  EXIT ;  /* 0x000000000000794d */ /* 0x000fea0003800000 */
.L_x_0:
[----:B------:R-:W-:-:S00]  /*0360*/  BRA `(.L_x_0) ;  /* 0xfffffffc00fc7947 */ /* 0x000fc0000383ffff */
[----:B------:R-:W-:-:S00]  /*0370*/  NOP ;  /* 0x0000000000007918 */ /* 0x000fc00000000000 */
        /* <DEDUP_REMOVED lines=8> */
.L_x_1:


//--------------------- .nv.constant0.triton_poi_fused_mul_sigmoid_30 --------------------------
	.section	.nv.constant0.triton_poi_fused_mul_sigmoid_30,"a",@progbits
	.sectionflags	@""
	.align	4
.nv.constant0.triton_poi_fused_mul_sigmoid_30:
	.zero		548
